//
// Generated by NVIDIA NVVM Compiler
//
// Compiler Build ID: CL-36424714
// Cuda compilation tools, release 13.0, V13.0.88
// Based on NVVM 20.0.0
//

.version 9.0
.target sm_100
.address_size 64

	// .globl	_Z16vector_addThreadPfS_S_i
.extern .func  (.param .b32 func_retval0) vprintf
(
	.param .b64 vprintf_param_0,
	.param .b64 vprintf_param_1
)
;
.global .align 1 .b8 $str[64] = {116, 105, 100, 32, 37, 100, 32, 116, 104, 114, 101, 97, 100, 73, 100, 120, 46, 120, 32, 37, 100, 32, 98, 108, 111, 99, 107, 73, 100, 120, 46, 120, 32, 37, 100, 32, 98, 108, 111, 99, 107, 68, 105, 109, 46, 120, 32, 37, 100, 32, 103, 114, 105, 100, 68, 105, 109, 46, 120, 32, 37, 100, 10};
.global .align 1 .b8 $str$1[37] = {116, 105, 100, 32, 37, 100, 32, 116, 104, 114, 101, 97, 100, 73, 100, 120, 46, 120, 32, 37, 100, 32, 98, 108, 111, 99, 107, 73, 100, 120, 46, 120, 32, 37, 100, 10};
.global .align 1 .b8 $str$2[69] = {73, 110, 115, 105, 100, 101, 32, 76, 111, 111, 112, 58, 32, 116, 105, 100, 32, 37, 100, 32, 116, 104, 114, 101, 97, 100, 73, 100, 120, 46, 120, 32, 37, 100, 32, 98, 108, 111, 99, 107, 73, 100, 120, 46, 120, 32, 37, 100, 32, 105, 110, 100, 101, 120, 32, 37, 100, 32, 115, 116, 114, 105, 100, 101, 32, 37, 100, 10};
.global .align 1 .b8 $str$3[83] = {116, 105, 100, 32, 37, 100, 32, 116, 104, 114, 101, 97, 100, 73, 100, 120, 46, 120, 32, 37, 100, 32, 98, 108, 111, 99, 107, 73, 100, 120, 46, 120, 32, 37, 100, 32, 98, 108, 111, 99, 107, 68, 105, 109, 46, 120, 32, 37, 100, 32, 103, 114, 105, 100, 68, 105, 109, 46, 120, 32, 37, 100, 32, 105, 110, 100, 101, 120, 32, 37, 100, 32, 115, 116, 114, 105, 100, 101, 32, 37, 100, 10};

.visible .entry _Z16vector_addThreadPfS_S_i(
	.param .u64 .ptr .align 1 _Z16vector_addThreadPfS_S_i_param_0,
	.param .u64 .ptr .align 1 _Z16vector_addThreadPfS_S_i_param_1,
	.param .u64 .ptr .align 1 _Z16vector_addThreadPfS_S_i_param_2,
	.param .u32 _Z16vector_addThreadPfS_S_i_param_3
)
{
	.local .align 8 .b8 	__local_depot0[24];
	.reg .b64 	%SP;
	.reg .b64 	%SPL;
	.reg .pred 	%p<2>;
	.reg .b32 	%r<11>;
	.reg .b32 	%f<4>;
	.reg .b64 	%rd<19>;

	mov.u64 	%SPL, __local_depot0;
	cvta.local.u64 	%SP, %SPL;
	ld.param.u64 	%rd2, [_Z16vector_addThreadPfS_S_i_param_0];
	ld.param.u64 	%rd3, [_Z16vector_addThreadPfS_S_i_param_1];
	ld.param.u64 	%rd4, [_Z16vector_addThreadPfS_S_i_param_2];
	add.u64 	%rd5, %SP, 0;
	add.u64 	%rd1, %SPL, 0;
	mov.u32 	%r1, %ctaid.x;
	mov.u32 	%r2, %ntid.x;
	mov.u32 	%r3, %tid.x;
	mad.lo.s32 	%r4, %r1, %r2, %r3;
	setp.ne.s32 	%p1, %r4, 0;
	@%p1 bra 	$L__BB0_2;
	mov.u32 	%r7, %nctaid.x;
	mov.b32 	%r8, 0;
	st.local.v2.u32 	[%rd1], {%r8, %r3};
	st.local.v2.u32 	[%rd1+8], {%r1, %r2};
	st.local.u32 	[%rd1+16], %r7;
	mov.u64 	%rd9, $str;
	cvta.global.u64 	%rd10, %rd9;
	{ // callseq 1, 0
	.param .b64 param0;
	st.param.b64 	[param0], %rd10;
	.param .b64 param1;
	st.param.b64 	[param1], %rd5;
	.param .b32 retval0;
	call.uni (retval0), 
	vprintf, 
	(
	param0, 
	param1
	);
	ld.param.b32 	%r9, [retval0];
	} // callseq 1
	bra.uni 	$L__BB0_3;
$L__BB0_2:
	st.local.v2.u32 	[%rd1], {%r4, %r3};
	st.local.u32 	[%rd1+8], %r1;
	mov.u64 	%rd6, $str$1;
	cvta.global.u64 	%rd7, %rd6;
	{ // callseq 0, 0
	.param .b64 param0;
	st.param.b64 	[param0], %rd7;
	.param .b64 param1;
	st.param.b64 	[param1], %rd5;
	.param .b32 retval0;
	call.uni (retval0), 
	vprintf, 
	(
	param0, 
	param1
	);
	ld.param.b32 	%r5, [retval0];
	} // callseq 0
$L__BB0_3:
	cvta.to.global.u64 	%rd12, %rd3;
	cvta.to.global.u64 	%rd13, %rd4;
	cvta.to.global.u64 	%rd14, %rd2;
	mul.wide.s32 	%rd15, %r4, 4;
	add.s64 	%rd16, %rd12, %rd15;
	ld.global.f32 	%f1, [%rd16];
	add.s64 	%rd17, %rd13, %rd15;
	ld.global.f32 	%f2, [%rd17];
	add.f32 	%f3, %f1, %f2;
	add.s64 	%rd18, %rd14, %rd15;
	st.global.f32 	[%rd18], %f3;
	ret;

}
	// .globl	_Z20vector_addThreadTestPfS_S_i
.visible .entry _Z20vector_addThreadTestPfS_S_i(
	.param .u64 .ptr .align 1 _Z20vector_addThreadTestPfS_S_i_param_0,
	.param .u64 .ptr .align 1 _Z20vector_addThreadTestPfS_S_i_param_1,
	.param .u64 .ptr .align 1 _Z20vector_addThreadTestPfS_S_i_param_2,
	.param .u32 _Z20vector_addThreadTestPfS_S_i_param_3
)
{
	.local .align 8 .b8 	__local_depot1[32];
	.reg .b64 	%SP;
	.reg .b64 	%SPL;
	.reg .pred 	%p<8>;
	.reg .b32 	%r<43>;
	.reg .b32 	%f<16>;
	.reg .b64 	%rd<42>;

	mov.u64 	%SPL, __local_depot1;
	cvta.local.u64 	%SP, %SPL;
	ld.param.u64 	%rd9, [_Z20vector_addThreadTestPfS_S_i_param_0];
	ld.param.u64 	%rd10, [_Z20vector_addThreadTestPfS_S_i_param_1];
	ld.param.u64 	%rd11, [_Z20vector_addThreadTestPfS_S_i_param_2];
	ld.param.u32 	%r13, [_Z20vector_addThreadTestPfS_S_i_param_3];
	cvta.to.global.u64 	%rd1, %rd9;
	cvta.to.global.u64 	%rd2, %rd11;
	cvta.to.global.u64 	%rd3, %rd10;
	add.u64 	%rd12, %SP, 0;
	add.u64 	%rd4, %SPL, 0;
	mov.u32 	%r1, %ctaid.x;
	mov.u32 	%r2, %ntid.x;
	mov.u32 	%r3, %tid.x;
	mad.lo.s32 	%r4, %r1, %r2, %r3;
	setp.ge.s32 	%p1, %r3, %r13;
	@%p1 bra 	$L__BB1_7;
	add.s32 	%r14, %r3, %r2;
	max.u32 	%r15, %r13, %r14;
	setp.lt.u32 	%p2, %r14, %r13;
	selp.u32 	%r16, 1, 0, %p2;
	add.s32 	%r17, %r14, %r16;
	sub.s32 	%r18, %r15, %r17;
	div.u32 	%r19, %r18, %r2;
	add.s32 	%r5, %r19, %r16;
	and.b32  	%r20, %r5, 3;
	setp.eq.s32 	%p3, %r20, 3;
	mov.u32 	%r42, %r3;
	@%p3 bra 	$L__BB1_4;
	add.s32 	%r21, %r5, 1;
	and.b32  	%r22, %r21, 3;
	mul.wide.u32 	%rd41, %r3, 4;
	mul.wide.u32 	%rd6, %r2, 4;
	neg.s32 	%r40, %r22;
	mad.lo.s32 	%r42, %r2, %r22, %r3;
	mov.u64 	%rd16, $str$2;
$L__BB1_3:
	.pragma "nounroll";
	add.s64 	%rd13, %rd3, %rd41;
	ld.global.f32 	%f1, [%rd13];
	add.s64 	%rd14, %rd2, %rd41;
	ld.global.f32 	%f2, [%rd14];
	add.f32 	%f3, %f1, %f2;
	add.s64 	%rd15, %rd1, %rd41;
	st.global.f32 	[%rd15], %f3;
	st.local.v2.u32 	[%rd4], {%r4, %r3};
	st.local.v2.u32 	[%rd4+8], {%r1, %r3};
	st.local.u32 	[%rd4+16], %r2;
	cvta.global.u64 	%rd17, %rd16;
	{ // callseq 2, 0
	.param .b64 param0;
	st.param.b64 	[param0], %rd17;
	.param .b64 param1;
	st.param.b64 	[param1], %rd12;
	.param .b32 retval0;
	call.uni (retval0), 
	vprintf, 
	(
	param0, 
	param1
	);
	ld.param.b32 	%r23, [retval0];
	} // callseq 2
	add.s64 	%rd41, %rd41, %rd6;
	add.s32 	%r40, %r40, 1;
	setp.ne.s32 	%p4, %r40, 0;
	@%p4 bra 	$L__BB1_3;
$L__BB1_4:
	setp.lt.u32 	%p5, %r5, 3;
	@%p5 bra 	$L__BB1_7;
	mov.u64 	%rd23, $str$2;
$L__BB1_6:
	mul.wide.u32 	%rd19, %r42, 4;
	add.s64 	%rd20, %rd3, %rd19;
	ld.global.f32 	%f4, [%rd20];
	add.s64 	%rd21, %rd2, %rd19;
	ld.global.f32 	%f5, [%rd21];
	add.f32 	%f6, %f4, %f5;
	add.s64 	%rd22, %rd1, %rd19;
	st.global.f32 	[%rd22], %f6;
	st.local.v2.u32 	[%rd4], {%r4, %r3};
	st.local.v2.u32 	[%rd4+8], {%r1, %r3};
	st.local.u32 	[%rd4+16], %r2;
	cvta.global.u64 	%rd24, %rd23;
	{ // callseq 3, 0
	.param .b64 param0;
	st.param.b64 	[param0], %rd24;
	.param .b64 param1;
	st.param.b64 	[param1], %rd12;
	.param .b32 retval0;
	call.uni (retval0), 
	vprintf, 
	(
	param0, 
	param1
	);
	ld.param.b32 	%r25, [retval0];
	} // callseq 3
	add.s32 	%r27, %r42, %r2;
	mul.wide.u32 	%rd26, %r27, 4;
	add.s64 	%rd27, %rd3, %rd26;
	ld.global.f32 	%f7, [%rd27];
	add.s64 	%rd28, %rd2, %rd26;
	ld.global.f32 	%f8, [%rd28];
	add.f32 	%f9, %f7, %f8;
	add.s64 	%rd29, %rd1, %rd26;
	st.global.f32 	[%rd29], %f9;
	st.local.v2.u32 	[%rd4], {%r4, %r3};
	st.local.v2.u32 	[%rd4+8], {%r1, %r3};
	st.local.u32 	[%rd4+16], %r2;
	{ // callseq 4, 0
	.param .b64 param0;
	st.param.b64 	[param0], %rd24;
	.param .b64 param1;
	st.param.b64 	[param1], %rd12;
	.param .b32 retval0;
	call.uni (retval0), 
	vprintf, 
	(
	param0, 
	param1
	);
	ld.param.b32 	%r28, [retval0];
	} // callseq 4
	add.s32 	%r30, %r27, %r2;
	mul.wide.u32 	%rd30, %r30, 4;
	add.s64 	%rd31, %rd3, %rd30;
	ld.global.f32 	%f10, [%rd31];
	add.s64 	%rd32, %rd2, %rd30;
	ld.global.f32 	%f11, [%rd32];
	add.f32 	%f12, %f10, %f11;
	add.s64 	%rd33, %rd1, %rd30;
	st.global.f32 	[%rd33], %f12;
	st.local.v2.u32 	[%rd4], {%r4, %r3};
	st.local.v2.u32 	[%rd4+8], {%r1, %r3};
	st.local.u32 	[%rd4+16], %r2;
	{ // callseq 5, 0
	.param .b64 param0;
	st.param.b64 	[param0], %rd24;
	.param .b64 param1;
	st.param.b64 	[param1], %rd12;
	.param .b32 retval0;
	call.uni (retval0), 
	vprintf, 
	(
	param0, 
	param1
	);
	ld.param.b32 	%r31, [retval0];
	} // callseq 5
	add.s32 	%r33, %r30, %r2;
	mul.wide.u32 	%rd34, %r33, 4;
	add.s64 	%rd35, %rd3, %rd34;
	ld.global.f32 	%f13, [%rd35];
	add.s64 	%rd36, %rd2, %rd34;
	ld.global.f32 	%f14, [%rd36];
	add.f32 	%f15, %f13, %f14;
	add.s64 	%rd37, %rd1, %rd34;
	st.global.f32 	[%rd37], %f15;
	st.local.v2.u32 	[%rd4], {%r4, %r3};
	st.local.v2.u32 	[%rd4+8], {%r1, %r3};
	st.local.u32 	[%rd4+16], %r2;
	{ // callseq 6, 0
	.param .b64 param0;
	st.param.b64 	[param0], %rd24;
	.param .b64 param1;
	st.param.b64 	[param1], %rd12;
	.param .b32 retval0;
	call.uni (retval0), 
	vprintf, 
	(
	param0, 
	param1
	);
	ld.param.b32 	%r34, [retval0];
	} // callseq 6
	add.s32 	%r42, %r33, %r2;
	setp.lt.s32 	%p6, %r42, %r13;
	@%p6 bra 	$L__BB1_6;
$L__BB1_7:
	setp.ne.s32 	%p7, %r4, 0;
	@%p7 bra 	$L__BB1_9;
	mov.u32 	%r36, %nctaid.x;
	mov.b32 	%r37, 0;
	st.local.v2.u32 	[%rd4], {%r37, %r3};
	st.local.v2.u32 	[%rd4+8], {%r1, %r2};
	st.local.v2.u32 	[%rd4+16], {%r36, %r3};
	st.local.u32 	[%rd4+24], %r2;
	mov.u64 	%rd38, $str$3;
	cvta.global.u64 	%rd39, %rd38;
	{ // callseq 7, 0
	.param .b64 param0;
	st.param.b64 	[param0], %rd39;
	.param .b64 param1;
	st.param.b64 	[param1], %rd12;
	.param .b32 retval0;
	call.uni (retval0), 
	vprintf, 
	(
	param0, 
	param1
	);
	ld.param.b32 	%r38, [retval0];
	} // callseq 7
$L__BB1_9:
	ret;

}


// ===== COMPILED SASS (sm_100) =====

	.target	sm_100

	.elftype	@"ET_EXEC"


//--------------------- .note.nv.tkinfo           --------------------------
	.section	.note.nv.tkinfo,"",@"SHT_NOTE"
	.sectionflags	@"SHF_NOTE_NV_TKINFO"
	.tkinfo
        /*0018*/ 	.word	0x00000002
        /*0030*/ 	.string	""
        /*0030*/ 	.string	"ptxas"
        /*0030*/ 	.string	"Cuda compilation tools, release 13.0, V13.0.88"
        /*0030*/ 	.string	"Build cuda_13.0.r13.0/compiler.36424714_0"
        /*0030*/ 	.string	"-arch sm_100 -m 64 "



//--------------------- .note.nv.cuinfo           --------------------------
	.section	.note.nv.cuinfo,"",@"SHT_NOTE"
	.sectionflags	@"SHF_NOTE_NV_CUINFO"
        /*0018*/ 	.short	0x0002
        /*001a*/ 	.short	0x0064
        /*001c*/ 	.short	0x0082
	.zero		2


//--------------------- .nv.info                  --------------------------
	.section	.nv.info,"",@"SHT_CUDA_INFO"
	.align	4


	//----- nvinfo : EIATTR_REGCOUNT
	.align		4
        /*0000*/ 	.byte	0x04, 0x2f
        /*0002*/ 	.short	(.L_5 - .L_4)
	.align		4
.L_4:
        /*0004*/ 	.word	index@(_Z16vector_addThreadPfS_S_i)
        /*0008*/ 	.word	0x00000018


	//----- nvinfo : EIATTR_FRAME_SIZE
	.align		4
.L_5:
        /*000c*/ 	.byte	0x04, 0x11
        /*000e*/ 	.short	(.L_7 - .L_6)
	.align		4
.L_6:
        /*0010*/ 	.word	index@(_Z16vector_addThreadPfS_S_i)
        /*0014*/ 	.word	0x00000018


	//----- nvinfo : EIATTR_REGCOUNT
	.align		4
.L_7:
        /*0018*/ 	.byte	0x04, 0x2f
        /*001a*/ 	.short	(.L_9 - .L_8)
	.align		4
.L_8:
        /*001c*/ 	.word	index@(_Z20vector_addThreadTestPfS_S_i)
        /*0020*/ 	.word	0x00000020


	//----- nvinfo : EIATTR_FRAME_SIZE
	.align		4
.L_9:
        /*0024*/ 	.byte	0x04, 0x11
        /*0026*/ 	.short	(.L_11 - .L_10)
	.align		4
.L_10:
        /*0028*/ 	.word	index@(_Z20vector_addThreadTestPfS_S_i)
        /*002c*/ 	.word	0x00000020


	//----- nvinfo : EIATTR_MIN_STACK_SIZE
	.align		4
.L_11:
        /*0030*/ 	.byte	0x04, 0x12
        /*0032*/ 	.short	(.L_13 - .L_12)
	.align		4
.L_12:
        /*0034*/ 	.word	index@(_Z20vector_addThreadTestPfS_S_i)
        /*0038*/ 	.word	0x00000020


	//----- nvinfo : EIATTR_MIN_STACK_SIZE
	.align		4
.L_13:
        /*003c*/ 	.byte	0x04, 0x12
        /*003e*/ 	.short	(.L_15 - .L_14)
	.align		4
.L_14:
        /*0040*/ 	.word	index@(_Z16vector_addThreadPfS_S_i)
        /*0044*/ 	.word	0x00000018
.L_15:


//--------------------- .nv.compat                --------------------------
	.section	.nv.compat,"",@"SHT_CUDA_COMPAT_INFO"
	.align	4
        /*0000*/ 	.byte	0x02, 0x09, 0x00, 0x00, 0x02, 0x02, 0x01, 0x00, 0x02, 0x05, 0x05, 0x00, 0x03, 0x07, 0x01, 0x01
        /*0010*/ 	.byte	0x02, 0x03, 0x00, 0x00, 0x02, 0x06, 0x01, 0x00, 0x04, 0x0b, 0x08, 0x00, 0x09, 0x00, 0x00, 0x00
        /*0020*/ 	.byte	0x00, 0x00, 0x00, 0x00


//--------------------- .nv.info._Z20vector_addThreadTestPfS_S_i --------------------------
	.section	.nv.info._Z20vector_addThreadTestPfS_S_i,"",@"SHT_CUDA_INFO"
	.sectionflags	@""
	.align	4


	//----- nvinfo : EIATTR_CUDA_API_VERSION
	.align		4
        /*0000*/ 	.byte	0x04, 0x37
        /*0002*/ 	.short	(.L_17 - .L_16)
.L_16:
        /*0004*/ 	.word	0x00000082


	//----- nvinfo : EIATTR_KPARAM_INFO
	.align		4
.L_17:
        /*0008*/ 	.byte	0x04, 0x17
        /*000a*/ 	.short	(.L_19 - .L_18)
.L_18:
        /*000c*/ 	.word	0x00000000
        /*0010*/ 	.short	0x0003
        /*0012*/ 	.short	0x0018
        /*0014*/ 	.byte	0x00, 0xf0, 0x11, 0x00


	//----- nvinfo : EIATTR_KPARAM_INFO
	.align		4
.L_19:
        /*0018*/ 	.byte	0x04, 0x17
        /*001a*/ 	.short	(.L_21 - .L_20)
.L_20:
        /*001c*/ 	.word	0x00000000
        /*0020*/ 	.short	0x0002
        /*0022*/ 	.short	0x0010
        /*0024*/ 	.byte	0x00, 0xf5, 0x21, 0x00


	//----- nvinfo : EIATTR_KPARAM_INFO
	.align		4
.L_21:
        /*0028*/ 	.byte	0x04, 0x17
        /*002a*/ 	.short	(.L_23 - .L_22)
.L_22:
        /*002c*/ 	.word	0x00000000
        /*0030*/ 	.short	0x0001
        /*0032*/ 	.short	0x0008
        /*0034*/ 	.byte	0x00, 0xf5, 0x21, 0x00


	//----- nvinfo : EIATTR_KPARAM_INFO
	.align		4
.L_23:
        /*0038*/ 	.byte	0x04, 0x17
        /*003a*/ 	.short	(.L_25 - .L_24)
.L_24:
        /*003c*/ 	.word	0x00000000
        /*0040*/ 	.short	0x0000
        /*0042*/ 	.short	0x0000
        /*0044*/ 	.byte	0x00, 0xf5, 0x21, 0x00


	//----- nvinfo : EIATTR_SPARSE_MMA_MASK
	.align		4
.L_25:
        /*0048*/ 	.byte	0x03, 0x50
        /*004a*/ 	.short	0x0000


	//----- nvinfo : EIATTR_MAXREG_COUNT
	.align		4
        /*004c*/ 	.byte	0x03, 0x1b
        /*004e*/ 	.short	0x00ff


	//----- nvinfo : EIATTR_EXTERNS
	.align		4
        /*0050*/ 	.byte	0x04, 0x0f
        /*0052*/ 	.short	(.L_27 - .L_26)


	//   ....[0]....
	.align		4
.L_26:
        /*0054*/ 	.word	index@(vprintf)


	//----- nvinfo : EIATTR_MERCURY_ISA_VERSION
	.align		4
.L_27:
        /*0058*/ 	.byte	0x03, 0x5f
        /*005a*/ 	.short	0x0101


	//----- nvinfo : EIATTR_VRC_CTA_INIT_COUNT
	.align		4
        /*005c*/ 	.byte	0x02, 0x4a
	.zero		1
	.zero		1


	//----- nvinfo : EIATTR_SYSCALL_OFFSETS
	.align		4
        /*0060*/ 	.byte	0x04, 0x46
        /*0062*/ 	.short	(.L_29 - .L_28)


	//   ....[0]....
.L_28:
        /*0064*/ 	.word	0x00000510


	//   ....[1]....
        /*0068*/ 	.word	0x00000720


	//   ....[2]....
        /*006c*/ 	.word	0x000008d0


	//   ....[3]....
        /*0070*/ 	.word	0x00000a80


	//   ....[4]....
        /*0074*/ 	.word	0x00000c30


	//   ....[5]....
        /*0078*/ 	.word	0x00000da0


	//----- nvinfo : EIATTR_EXIT_INSTR_OFFSETS
	.align		4
.L_29:
        /*007c*/ 	.byte	0x04, 0x1c
        /*007e*/ 	.short	(.L_31 - .L_30)


	//   ....[0]....
.L_30:
        /*0080*/ 	.word	0x00000c90


	//   ....[1]....
        /*0084*/ 	.word	0x00000db0


	//----- nvinfo : EIATTR_CRS_STACK_SIZE
	.align		4
.L_31:
        /*0088*/ 	.byte	0x04, 0x1e
        /*008a*/ 	.short	(.L_33 - .L_32)
.L_32:
        /*008c*/ 	.word	0x00000000


	//----- nvinfo : EIATTR_CBANK_PARAM_SIZE
	.align		4
.L_33:
        /*0090*/ 	.byte	0x03, 0x19
        /*0092*/ 	.short	0x001c


	//----- nvinfo : EIATTR_PARAM_CBANK
	.align		4
        /*0094*/ 	.byte	0x04, 0x0a
        /*0096*/ 	.short	(.L_35 - .L_34)
	.align		4
.L_34:
        /*0098*/ 	.word	index@(.nv.constant0._Z20vector_addThreadTestPfS_S_i)
        /*009c*/ 	.short	0x0380
        /*009e*/ 	.short	0x001c


	//----- nvinfo : EIATTR_SW_WAR
	.align		4
.L_35:
        /*00a0*/ 	.byte	0x04, 0x36
        /*00a2*/ 	.short	(.L_37 - .L_36)
.L_36:
        /*00a4*/ 	.word	0x00000008
.L_37:


//--------------------- .nv.info._Z16vector_addThreadPfS_S_i --------------------------
	.section	.nv.info._Z16vector_addThreadPfS_S_i,"",@"SHT_CUDA_INFO"
	.sectionflags	@""
	.align	4


	//----- nvinfo : EIATTR_CUDA_API_VERSION
	.align		4
        /*0000*/ 	.byte	0x04, 0x37
        /*0002*/ 	.short	(.L_39 - .L_38)
.L_38:
        /*0004*/ 	.word	0x00000082


	//----- nvinfo : EIATTR_KPARAM_INFO
	.align		4
.L_39:
        /*0008*/ 	.byte	0x04, 0x17
        /*000a*/ 	.short	(.L_41 - .L_40)
.L_40:
        /*000c*/ 	.word	0x00000000
        /*0010*/ 	.short	0x0003
        /*0012*/ 	.short	0x0018
        /*0014*/ 	.byte	0x00, 0xf0, 0x11, 0x00


	//----- nvinfo : EIATTR_KPARAM_INFO
	.align		4
.L_41:
        /*0018*/ 	.byte	0x04, 0x17
        /*001a*/ 	.short	(.L_43 - .L_42)
.L_42:
        /*001c*/ 	.word	0x00000000
        /*0020*/ 	.short	0x0002
        /*0022*/ 	.short	0x0010
        /*0024*/ 	.byte	0x00, 0xf5, 0x21, 0x00


	//----- nvinfo : EIATTR_KPARAM_INFO
	.align		4
.L_43:
        /*0028*/ 	.byte	0x04, 0x17
        /*002a*/ 	.short	(.L_45 - .L_44)
.L_44:
        /*002c*/ 	.word	0x00000000
        /*0030*/ 	.short	0x0001
        /*0032*/ 	.short	0x0008
        /*0034*/ 	.byte	0x00, 0xf5, 0x21, 0x00


	//----- nvinfo : EIATTR_KPARAM_INFO
	.align		4
.L_45:
        /*0038*/ 	.byte	0x04, 0x17
        /*003a*/ 	.short	(.L_47 - .L_46)
.L_46:
        /*003c*/ 	.word	0x00000000
        /*0040*/ 	.short	0x0000
        /*0042*/ 	.short	0x0000
        /*0044*/ 	.byte	0x00, 0xf5, 0x21, 0x00


	//----- nvinfo : EIATTR_SPARSE_MMA_MASK
	.align		4
.L_47:
        /*0048*/ 	.byte	0x03, 0x50
        /*004a*/ 	.short	0x0000


	//----- nvinfo : EIATTR_MAXREG_COUNT
	.align		4
        /*004c*/ 	.byte	0x03, 0x1b
        /*004e*/ 	.short	0x00ff


	//----- nvinfo : EIATTR_EXTERNS
	.align		4
        /*0050*/ 	.byte	0x04, 0x0f
        /*0052*/ 	.short	(.L_49 - .L_48)


	//   ....[0]....
	.align		4
.L_48:
        /*0054*/ 	.word	index@(vprintf)


	//----- nvinfo : EIATTR_MERCURY_ISA_VERSION
	.align		4
.L_49:
        /*0058*/ 	.byte	0x03, 0x5f
        /*005a*/ 	.short	0x0101


	//----- nvinfo : EIATTR_VRC_CTA_INIT_COUNT
	.align		4
        /*005c*/ 	.byte	0x02, 0x4a
	.zero		1
	.zero		1


	//----- nvinfo : EIATTR_SYSCALL_OFFSETS
	.align		4
        /*0060*/ 	.byte	0x04, 0x46
        /*0062*/ 	.short	(.L_51 - .L_50)


	//   ....[0]....
.L_50:
        /*0064*/ 	.word	0x00000190


	//   ....[1]....
        /*0068*/ 	.word	0x00000240


	//----- nvinfo : EIATTR_EXIT_INSTR_OFFSETS
	.align		4
.L_51:
        /*006c*/ 	.byte	0x04, 0x1c
        /*006e*/ 	.short	(.L_53 - .L_52)


	//   ....[0]....
.L_52:
        /*0070*/ 	.word	0x00000300


	//----- nvinfo : EIATTR_CRS_STACK_SIZE
	.align		4
.L_53:
        /*0074*/ 	.byte	0x04, 0x1e
        /*0076*/ 	.short	(.L_55 - .L_54)
.L_54:
        /*0078*/ 	.word	0x00000000


	//----- nvinfo : EIATTR_CBANK_PARAM_SIZE
	.align		4
.L_55:
        /*007c*/ 	.byte	0x03, 0x19
        /*007e*/ 	.short	0x001c


	//----- nvinfo : EIATTR_PARAM_CBANK
	.align		4
        /*0080*/ 	.byte	0x04, 0x0a
        /*0082*/ 	.short	(.L_57 - .L_56)
	.align		4
.L_56:
        /*0084*/ 	.word	index@(.nv.constant0._Z16vector_addThreadPfS_S_i)
        /*0088*/ 	.short	0x0380
        /*008a*/ 	.short	0x001c


	//----- nvinfo : EIATTR_SW_WAR
	.align		4
.L_57:
        /*008c*/ 	.byte	0x04, 0x36
        /*008e*/ 	.short	(.L_59 - .L_58)
.L_58:
        /*0090*/ 	.word	0x00000008
.L_59:


//--------------------- .nv.callgraph             --------------------------
	.section	.nv.callgraph,"",@"SHT_CUDA_CALLGRAPH"
	.align	4
	.sectionentsize	8
	.align		4
        /*0000*/ 	.word	0x00000000
	.align		4
        /*0004*/ 	.word	0xffffffff
	.align		4
        /*0008*/ 	.word	index@(_Z20vector_addThreadTestPfS_S_i)
	.align		4
        /*000c*/ 	.word	index@(vprintf)
	.align		4
        /*0010*/ 	.word	index@(_Z16vector_addThreadPfS_S_i)
	.align		4
        /*0014*/ 	.word	index@(vprintf)
	.align		4
        /*0018*/ 	.word	0x00000000
	.align		4
        /*001c*/ 	.word	0xfffffffe
	.align		4
        /*0020*/ 	.word	0x00000000
	.align		4
        /*0024*/ 	.word	0xfffffffd
	.align		4
        /*0028*/ 	.word	0x00000000
	.align		4
        /*002c*/ 	.word	0xfffffffc


//--------------------- .nv.constant4             --------------------------
	.section	.nv.constant4,"a",@progbits
	.align	8
	.align		8
.nv.constant4:
        /*0000*/ 	.dword	vprintf
	.align		8
        /*0008*/ 	.dword	$str
	.align		8
        /*0010*/ 	.dword	$str$1
	.align		8
        /*0018*/ 	.dword	$str$2
	.align		8
        /*0020*/ 	.dword	$str$3


//--------------------- .text._Z20vector_addThreadTestPfS_S_i --------------------------
	.section	.text._Z20vector_addThreadTestPfS_S_i,"ax",@progbits
	.align	128
        .global         _Z20vector_addThreadTestPfS_S_i
        .type           _Z20vector_addThreadTestPfS_S_i,@function
        .size           _Z20vector_addThreadTestPfS_S_i,(.L_x_18 - _Z20vector_addThreadTestPfS_S_i)
        .other          _Z20vector_addThreadTestPfS_S_i,@"STO_CUDA_ENTRY STV_DEFAULT"
_Z20vector_addThreadTestPfS_S_i:
.text._Z20vector_addThreadTestPfS_S_i:
[----:B------:R-:W0:Y:S01]  /*0000*/  LDC R1, c[0x0][0x37c] ;  /* 0x0000df00ff017b82 */ /* 0x000e220000000800 */
[----:B------:R-:W1:Y:S01]  /*0010*/  S2R R19, SR_TID.X ;  /* 0x0000000000137919 */ /* 0x000e620000002100 */
[----:B------:R-:W1:Y:S01]  /*0020*/  LDCU UR42, c[0x0][0x398] ;  /* 0x00007300ff2a77ac */ /* 0x000e620008000800 */
[----:B0-----:R-:W-:Y:S01]  /*0030*/  VIADD R1, R1, 0xffffffe0 ;  /* 0xffffffe001017836 */ /* 0x001fe20000000000 */
[----:B------:R-:W-:Y:S01]  /*0040*/  BSSY.RECONVERGENT B7, `(.L_x_0) ;  /* 0x00000c3000077945 */ /* 0x000fe20003800200 */
[----:B------:R-:W0:Y:S01]  /*0050*/  S2R R2, SR_CTAID.X ;  /* 0x0000000000027919 */ /* 0x000e220000002500 */
[----:B------:R-:W2:Y:S01]  /*0060*/  LDCU UR4, c[0x0][0x2f8] ;  /* 0x00005f00ff0477ac */ /* 0x000ea20008000800 */
[----:B------:R-:W3:Y:S01]  /*0070*/  LDCU UR5, c[0x0][0x2fc] ;  /* 0x00005f80ff0577ac */ /* 0x000ee20008000800 */
[----:B------:R-:W0:Y:S01]  /*0080*/  LDC R17, c[0x0][0x360] ;  /* 0x0000d800ff117b82 */ /* 0x000e220000000800 */
[----:B------:R-:W4:Y:S01]  /*0090*/  LDCU UR43, c[0x0][0x398] ;  /* 0x00007300ff2b77ac */ /* 0x000f220008000800 */
[----:B------:R-:W0:Y:S01]  /*00a0*/  LDCU.64 UR40, c[0x0][0x390] ;  /* 0x00007200ff2877ac */ /* 0x000e220008000a00 */
[----:B------:R-:W0:Y:S01]  /*00b0*/  LDCU.128 UR36, c[0x0][0x380] ;  /* 0x00007000ff2477ac */ /* 0x000e220008000c00 */
[----:B--2---:R-:W-:-:S05]  /*00c0*/  IADD3 R23, P1, PT, R1, UR4, RZ ;  /* 0x0000000401177c10 */ /* 0x004fca000ff3e0ff */
[----:B---3--:R-:W-:Y:S01]  /*00d0*/  IMAD.X R22, RZ, RZ, UR5, P1 ;  /* 0x00000005ff167e24 */ /* 0x008fe200088e06ff */
[----:B-1----:R-:W-:Y:S01]  /*00e0*/  ISETP.GE.AND P0, PT, R19, UR42, PT ;  /* 0x0000002a13007c0c */ /* 0x002fe2000bf06270 */
[----:B0-----:R-:W-:-:S12]  /*00f0*/  IMAD R18, R2, R17, R19 ;  /* 0x0000001102127224 */ /* 0x001fd800078e0213 */
[----:B----4-:R-:W-:Y:S05]  /*0100*/  @P0 BRA `(.L_x_1) ;  /* 0x0000000800d80947 */ /* 0x010fea0003800000 */
[----:B------:R-:W0:Y:S01]  /*0110*/  I2F.U32.RP R6, R17 ;  /* 0x0000001100067306 */ /* 0x000e220000209000 */
[C---:B------:R-:W-:Y:S01]  /*0120*/  IADD3 R0, PT, PT, R17.reuse, R19, RZ ;  /* 0x0000001311007210 */ /* 0x040fe20007ffe0ff */
[----:B------:R-:W1:Y:S01]  /*0130*/  LDC.64 R26, c[0x0][0x358] ;  /* 0x0000d600ff1a7b82 */ /* 0x000e620000000a00 */
[----:B------:R-:W-:Y:S01]  /*0140*/  ISETP.NE.U32.AND P2, PT, R17, RZ, PT ;  /* 0x000000ff1100720c */ /* 0x000fe20003f45070 */
[----:B------:R-:W-:Y:S01]  /*0150*/  BSSY.RECONVERGENT B6, `(.L_x_2) ;  /* 0x0000040000067945 */ /* 0x000fe20003800200 */
[C---:B------:R-:W-:Y:S01]  /*0160*/  ISETP.GE.U32.AND P0, PT, R0.reuse, UR42, PT ;  /* 0x0000002a00007c0c */ /* 0x040fe2000bf06070 */
[----:B------:R-:W-:Y:S01]  /*0170*/  IMAD.MOV.U32 R25, RZ, RZ, R19 ;  /* 0x000000ffff197224 */ /* 0x000fe200078e0013 */
[----:B------:R-:W-:Y:S02]  /*0180*/  VIMNMX.U32 R3, PT, PT, R0, UR42, !PT ;  /* 0x0000002a00037c48 */ /* 0x000fe4000ffe0000 */
[----:B------:R-:W-:-:S04]  /*0190*/  SEL R24, RZ, 0x1, P0 ;  /* 0x00000001ff187807 */ /* 0x000fc80000000000 */
[----:B------:R-:W-:Y:S01]  /*01a0*/  IADD3 R0, PT, PT, R3, -R0, -R24 ;  /* 0x8000000003007210 */ /* 0x000fe20007ffe818 */
[----:B0-----:R-:W0:Y:S02]  /*01b0*/  MUFU.RCP R6, R6 ;  /* 0x0000000600067308 */ /* 0x001e240000001000 */
[----:B0-----:R-:W-:-:S06]  /*01c0*/  VIADD R4, R6, 0xffffffe ;  /* 0x0ffffffe06047836 */ /* 0x001fcc0000000000 */
[----:B------:R0:W2:Y:S02]  /*01d0*/  F2I.FTZ.U32.TRUNC.NTZ R5, R4 ;  /* 0x0000000400057305 */ /* 0x0000a4000021f000 */
[----:B0-----:R-:W-:Y:S02]  /*01e0*/  IMAD.MOV.U32 R4, RZ, RZ, RZ ;  /* 0x000000ffff047224 */ /* 0x001fe400078e00ff */
[----:B--2---:R-:W-:-:S04]  /*01f0*/  IMAD.MOV R8, RZ, RZ, -R5 ;  /* 0x000000ffff087224 */ /* 0x004fc800078e0a05 */
[----:B------:R-:W-:-:S04]  /*0200*/  IMAD R7, R8, R17, RZ ;  /* 0x0000001108077224 */ /* 0x000fc800078e02ff */
[----:B------:R-:W-:-:S06]  /*0210*/  IMAD.HI.U32 R5, R5, R7, R4 ;  /* 0x0000000705057227 */ /* 0x000fcc00078e0004 */
[----:B------:R-:W-:-:S04]  /*0220*/  IMAD.HI.U32 R5, R5, R0, RZ ;  /* 0x0000000005057227 */ /* 0x000fc800078e00ff */
[----:B------:R-:W-:-:S04]  /*0230*/  IMAD.MOV R3, RZ, RZ, -R5 ;  /* 0x000000ffff037224 */ /* 0x000fc800078e0a05 */
[----:B------:R-:W-:-:S05]  /*0240*/  IMAD R0, R17, R3, R0 ;  /* 0x0000000311007224 */ /* 0x000fca00078e0200 */
[----:B------:R-:W-:-:S13]  /*0250*/  ISETP.GE.U32.AND P0, PT, R0, R17, PT ;  /* 0x000000110000720c */ /* 0x000fda0003f06070 */
[----:B------:R-:W-:Y:S01]  /*0260*/  @P0 IMAD.IADD R0, R0, 0x1, -R17 ;  /* 0x0000000100000824 */ /* 0x000fe200078e0a11 */
[----:B------:R-:W-:-:S04]  /*0270*/  @P0 IADD3 R5, PT, PT, R5, 0x1, RZ ;  /* 0x0000000105050810 */ /* 0x000fc80007ffe0ff */
[----:B------:R-:W-:-:S13]  /*0280*/  ISETP.GE.U32.AND P1, PT, R0, R17, PT ;  /* 0x000000110000720c */ /* 0x000fda0003f26070 */
[----:B------:R-:W-:Y:S01]  /*0290*/  @P1 VIADD R5, R5, 0x1 ;  /* 0x0000000105051836 */ /* 0x000fe20000000000 */
[----:B------:R-:W-:-:S05]  /*02a0*/  @!P2 LOP3.LUT R5, RZ, R17, RZ, 0x33, !PT ;  /* 0x00000011ff05a212 */ /* 0x000fca00078e33ff */
[----:B------:R-:W-:-:S05]  /*02b0*/  IMAD.IADD R24, R24, 0x1, R5 ;  /* 0x0000000118187824 */ /* 0x000fca00078e0205 */
[----:B------:R-:W-:-:S04]  /*02c0*/  LOP3.LUT R0, R24, 0x3, RZ, 0xc0, !PT ;  /* 0x0000000318007812 */ /* 0x000fc800078ec0ff */
[----:B------:R-:W-:-:S13]  /*02d0*/  ISETP.NE.AND P0, PT, R0, 0x3, PT ;  /* 0x000000030000780c */ /* 0x000fda0003f05270 */
[----:B-1----:R-:W-:Y:S05]  /*02e0*/  @!P0 BRA `(.L_x_3) ;  /* 0x0000000000988947 */ /* 0x002fea0003800000 */
[----:B------:R-:W-:Y:S01]  /*02f0*/  IADD3 R0, PT, PT, R24, 0x1, RZ ;  /* 0x0000000118007810 */ /* 0x000fe20007ffe0ff */
[----:B------:R-:W-:-:S03]  /*0300*/  IMAD.WIDE.U32 R28, R19, 0x4, RZ ;  /* 0x00000004131c7825 */ /* 0x000fc600078e00ff */
[----:B------:R-:W-:-:S05]  /*0310*/  LOP3.LUT R0, R0, 0x3, RZ, 0xc0, !PT ;  /* 0x0000000300007812 */ /* 0x000fca00078ec0ff */
[----:B------:R-:W-:Y:S02]  /*0320*/  IMAD R25, R0, R17, R19 ;  /* 0x0000001100197224 */ /* 0x000fe400078e0213 */
[----:B------:R-:W-:-:S07]  /*0330*/  IMAD.MOV R16, RZ, RZ, -R0 ;  /* 0x000000ffff107224 */ /* 0x000fce00078e0a00 */
.L_x_5:
[C---:B------:R-:W-:Y:S02]  /*0340*/  R2UR UR4, R26.reuse ;  /* 0x000000001a0472ca */ /* 0x040fe400000e0000 */
[C---:B------:R-:W-:Y:S02]  /*0350*/  R2UR UR5, R27.reuse ;  /* 0x000000001b0572ca */ /* 0x040fe400000e0000 */
[----:B------:R-:W-:Y:S02]  /*0360*/  R2UR UR6, R26 ;  /* 0x000000001a0672ca */ /* 0x000fe400000e0000 */
[----:B------:R-:W-:Y:S02]  /*0370*/  R2UR UR7, R27 ;  /* 0x000000001b0772ca */ /* 0x000fe400000e0000 */
[C---:B------:R-:W-:Y:S02]  /*0380*/  IADD3 R6, P1, PT, R28.reuse, UR40, RZ ;  /* 0x000000281c067c10 */ /* 0x040fe4000ff3e0ff */
[----:B------:R-:W-:-:S02]  /*0390*/  IADD3 R4, P0, PT, R28, UR38, RZ ;  /* 0x000000261c047c10 */ /* 0x000fc4000ff1e0ff */
[C---:B------:R-:W-:Y:S02]  /*03a0*/  IADD3.X R7, PT, PT, R29.reuse, UR41, RZ, P1, !PT ;  /* 0x000000291d077c10 */ /* 0x040fe40008ffe4ff */
[----:B------:R-:W-:-:S05]  /*03b0*/  IADD3.X R5, PT, PT, R29, UR39, RZ, P0, !PT ;  /* 0x000000271d057c10 */ /* 0x000fca00087fe4ff */
[----:B------:R-:W2:Y:S04]  /*03c0*/  LDG.E R4, desc[UR4][R4.64] ;  /* 0x0000000404047981 */ /* 0x000ea8000c1e1900 */
[----:B------:R0:W2:Y:S01]  /*03d0*/  LDG.E R7, desc[UR6][R6.64] ;  /* 0x0000000606077981 */ /* 0x0000a2000c1e1900 */
[----:B------:R-:W-:Y:S01]  /*03e0*/  IADD3 R10, P0, PT, R28, UR36, RZ ;  /* 0x000000241c0a7c10 */ /* 0x000fe2000ff1e0ff */
[----:B------:R-:W-:Y:S01]  /*03f0*/  IMAD.MOV.U32 R3, RZ, RZ, R19 ;  /* 0x000000ffff037224 */ /* 0x000fe200078e0013 */
[----:B------:R-:W-:Y:S01]  /*0400*/  MOV R8, 0x0 ;  /* 0x0000000000087802 */ /* 0x000fe20000000f00 */
[----:B------:R1:W-:Y:S01]  /*0410*/  STL.64 [R1], R18 ;  /* 0x0000001201007387 */ /* 0x0003e20000100a00 */
[----:B------:R-:W-:Y:S01]  /*0420*/  IADD3.X R11, PT, PT, R29, UR37, RZ, P0, !PT ;  /* 0x000000251d0b7c10 */ /* 0x000fe200087fe4ff */
[----:B------:R-:W3:Y:S01]  /*0430*/  LDCU.64 UR4, c[0x4][0x18] ;  /* 0x01000300ff0477ac */ /* 0x000ee20008000a00 */
[----:B------:R-:W-:Y:S01]  /*0440*/  VIADD R16, R16, 0x1 ;  /* 0x0000000110107836 */ /* 0x000fe20000000000 */
[----:B------:R1:W-:Y:S01]  /*0450*/  STL.64 [R1+0x8], R2 ;  /* 0x0000080201007387 */ /* 0x0003e20000100a00 */
[----:B------:R-:W4:Y:S01]  /*0460*/  LDC.64 R8, c[0x4][R8] ;  /* 0x0100000008087b82 */ /* 0x000f220000000a00 */
[----:B0-----:R-:W-:-:S02]  /*0470*/  IMAD.MOV.U32 R6, RZ, RZ, R23 ;  /* 0x000000ffff067224 */ /* 0x001fc400078e0017 */
[----:B------:R1:W-:Y:S01]  /*0480*/  STL [R1+0x10], R17 ;  /* 0x0000101101007387 */ /* 0x0003e20000100800 */
[----:B------:R-:W-:-:S04]  /*0490*/  ISETP.NE.AND P0, PT, R16, RZ, PT ;  /* 0x000000ff1000720c */ /* 0x000fc80003f05270 */
[----:B------:R-:W-:Y:S01]  /*04a0*/  P2R R0, PR, RZ, 0x1 ;  /* 0x00000001ff007803 */ /* 0x000fe20000000000 */
[----:B---3--:R-:W-:Y:S02]  /*04b0*/  IMAD.U32 R5, RZ, RZ, UR5 ;  /* 0x00000005ff057e24 */ /* 0x008fe4000f8e00ff */
[----:B--2---:R-:W-:Y:S01]  /*04c0*/  FADD R13, R4, R7 ;  /* 0x00000007040d7221 */ /* 0x004fe20000000000 */
[----:B------:R-:W-:Y:S01]  /*04d0*/  MOV R4, UR4 ;  /* 0x0000000400047c02 */ /* 0x000fe20008000f00 */
[----:B------:R-:W-:-:S03]  /*04e0*/  IMAD.MOV.U32 R7, RZ, RZ, R22 ;  /* 0x000000ffff077224 */ /* 0x000fc600078e0016 */
[----:B----4-:R1:W-:Y:S04]  /*04f0*/  STG.E desc[UR6][R10.64], R13 ;  /* 0x0000000d0a007986 */ /* 0x0103e8000c101906 */
[----:B------:R-:W-:-:S07]  /*0500*/  LEPC R20, `(.L_x_4) ;  /* 0x000000001014794e */ /* 0x000fce0000000000 */
[----:B-1----:R-:W-:Y:S05]  /*0510*/  CALL.ABS.NOINC R8 ;  /* 0x0000000008007343 */ /* 0x002fea0003c00000 */
.L_x_4:
[----:B------:R-:W-:Y:S01]  /*0520*/  ISETP.NE.AND P6, PT, R16, RZ, PT ;  /* 0x000000ff1000720c */ /* 0x000fe20003fc5270 */
[----:B------:R-:W-:-:S12]  /*0530*/  IMAD.WIDE.U32 R28, R17, 0x4, R28 ;  /* 0x00000004111c7825 */ /* 0x000fd800078e001c */
[----:B------:R-:W-:Y:S05]  /*0540*/  @P6 BRA `(.L_x_5) ;  /* 0xfffffffc007c6947 */ /* 0x000fea000383ffff */
.L_x_3:
[----:B------:R-:W-:Y:S05]  /*0550*/  BSYNC.RECONVERGENT B6 ;  /* 0x0000000000067941 */ /* 0x000fea0003800200 */
.L_x_2:
[----:B------:R-:W-:-:S13]  /*0560*/  ISETP.GE.U32.AND P0, PT, R24, 0x3, PT ;  /* 0x000000031800780c */ /* 0x000fda0003f06070 */
[----:B------:R-:W-:Y:S05]  /*0570*/  @!P0 BRA `(.L_x_1) ;  /* 0x0000000400bc8947 */ /* 0x000fea0003800000 */
.L_x_10:
[----:B------:R-:W0:Y:S01]  /*0580*/  LDC.64 R6, c[0x0][0x390] ;  /* 0x0000e400ff067b82 */ /* 0x000e220000000a00 */
[C---:B------:R-:W-:Y:S02]  /*0590*/  R2UR UR4, R26.reuse ;  /* 0x000000001a0472ca */ /* 0x040fe400000e0000 */
[C---:B------:R-:W-:Y:S02]  /*05a0*/  R2UR UR5, R27.reuse ;  /* 0x000000001b0572ca */ /* 0x040fe400000e0000 */
[----:B------:R-:W-:Y:S02]  /*05b0*/  R2UR UR6, R26 ;  /* 0x000000001a0672ca */ /* 0x000fe400000e0000 */
[----:B------:R-:W-:Y:S01]  /*05c0*/  R2UR UR7, R27 ;  /* 0x000000001b0772ca */ /* 0x000fe200000e0000 */
[----:B------:R-:W1:Y:S08]  /*05d0*/  LDC.64 R4, c[0x0][0x388] ;  /* 0x0000e200ff047b82 */ /* 0x000e700000000a00 */
[----:B------:R-:W2:Y:S01]  /*05e0*/  LDC.64 R10, c[0x0][0x380] ;  /* 0x0000e000ff0a7b82 */ /* 0x000ea20000000a00 */
[----:B0-----:R-:W-:-:S06]  /*05f0*/  IMAD.WIDE.U32 R6, R25, 0x4, R6 ;  /* 0x0000000419067825 */ /* 0x001fcc00078e0006 */
[----:B------:R0:W3:Y:S01]  /*0600*/  LDG.E R7, desc[UR6][R6.64] ;  /* 0x0000000606077981 */ /* 0x0000e2000c1e1900 */
[----:B-1----:R-:W-:-:S05]  /*0610*/  IMAD.WIDE.U32 R4, R25, 0x4, R4 ;  /* 0x0000000419047825 */ /* 0x002fca00078e0004 */
[----:B------:R1:W3:Y:S01]  /*0620*/  LDG.E R0, desc[UR4][R4.64] ;  /* 0x0000000404007981 */ /* 0x0002e2000c1e1900 */
[----:B------:R-:W-:Y:S01]  /*0630*/  MOV R3, R19 ;  /* 0x0000001300037202 */ /* 0x000fe20000000f00 */
[----:B------:R-:W1:Y:S01]  /*0640*/  LDCU.64 UR4, c[0x4][0x18] ;  /* 0x01000300ff0477ac */ /* 0x000e620008000a00 */
[----:B--2---:R-:W-:Y:S01]  /*0650*/  IMAD.WIDE.U32 R10, R25, 0x4, R10 ;  /* 0x00000004190a7825 */ /* 0x004fe200078e000a */
[----:B------:R-:W-:Y:S01]  /*0660*/  MOV R16, 0x0 ;  /* 0x0000000000107802 */ /* 0x000fe20000000f00 */
[----:B------:R2:W-:Y:S03]  /*0670*/  STL.64 [R1], R18 ;  /* 0x0000001201007387 */ /* 0x0005e60000100a00 */
[----:B------:R2:W4:Y:S01]  /*0680*/  LDC.64 R8, c[0x4][R16] ;  /* 0x0100000010087b82 */ /* 0x0005220000000a00 */
[----:B------:R2:W-:Y:S04]  /*0690*/  STL.64 [R1+0x8], R2 ;  /* 0x0000080201007387 */ /* 0x0005e80000100a00 */
[----:B------:R2:W-:Y:S01]  /*06a0*/  STL [R1+0x10], R17 ;  /* 0x0000101101007387 */ /* 0x0005e20000100800 */
[----:B0-----:R-:W-:-:S02]  /*06b0*/  IMAD.MOV.U32 R6, RZ, RZ, R23 ;  /* 0x000000ffff067224 */ /* 0x001fc400078e0017 */
[----:B-1----:R-:W-:Y:S02]  /*06c0*/  IMAD.U32 R4, RZ, RZ, UR4 ;  /* 0x00000004ff047e24 */ /* 0x002fe4000f8e00ff */
[----:B------:R-:W-:Y:S02]  /*06d0*/  IMAD.U32 R5, RZ, RZ, UR5 ;  /* 0x00000005ff057e24 */ /* 0x000fe4000f8e00ff */
[----:B---3--:R-:W-:-:S05]  /*06e0*/  FADD R0, R0, R7 ;  /* 0x0000000700007221 */ /* 0x008fca0000000000 */
[----:B------:R2:W-:Y:S01]  /*06f0*/  STG.E desc[UR6][R10.64], R0 ;  /* 0x000000000a007986 */ /* 0x0005e2000c101906 */
[----:B----4-:R-:W-:-:S07]  /*0700*/  MOV R7, R22 ;  /* 0x0000001600077202 */ /* 0x010fce0000000f00 */
[----:B------:R-:W-:-:S07]  /*0710*/  LEPC R20, `(.L_x_6) ;  /* 0x000000001014794e */ /* 0x000fce0000000000 */
[----:B--2---:R-:W-:Y:S05]  /*0720*/  CALL.ABS.NOINC R8 ;  /* 0x0000000008007343 */ /* 0x004fea0003c00000 */
.L_x_6:
[----:B------:R-:W0:Y:S01]  /*0730*/  LDC.64 R6, c[0x0][0x390] ;  /* 0x0000e400ff067b82 */ /* 0x000e220000000a00 */
[C---:B------:R-:W-:Y:S01]  /*0740*/  R2UR UR4, R26.reuse ;  /* 0x000000001a0472ca */ /* 0x040fe200000e0000 */
[----:B------:R-:W-:Y:S01]  /*0750*/  IMAD.IADD R24, R17, 0x1, R25 ;  /* 0x0000000111187824 */ /* 0x000fe200078e0219 */
        /* <DEDUP_REMOVED lines=9> */
[----:B------:R-:W-:Y:S01]  /*07f0*/  IMAD.MOV.U32 R3, RZ, RZ, R19 ;  /* 0x000000ffff037224 */ /* 0x000fe200078e0013 */
[----:B------:R4:W3:Y:S01]  /*0800*/  LDC.64 R8, c[0x4][R16] ;  /* 0x0100000010087b82 */ /* 0x0008e20000000a00 */
[----:B--2---:R-:W-:Y:S01]  /*0810*/  IMAD.WIDE.U32 R10, R24, 0x4, R10 ;  /* 0x00000004180a7825 */ /* 0x004fe200078e000a */
[----:B------:R4:W-:Y:S01]  /*0820*/  STL.64 [R1], R18 ;  /* 0x0000001201007387 */ /* 0x0009e20000100a00 */
[----:B------:R-:W1:Y:S03]  /*0830*/  LDCU.64 UR4, c[0x4][0x18] ;  /* 0x01000300ff0477ac */ /* 0x000e660008000a00 */
[----:B------:R4:W-:Y:S04]  /*0840*/  STL.64 [R1+0x8], R2 ;  /* 0x0000080201007387 */ /* 0x0009e80000100a00 */
[----:B------:R4:W-:Y:S01]  /*0850*/  STL [R1+0x10], R17 ;  /* 0x0000101101007387 */ /* 0x0009e20000100800 */
[----:B0-----:R-:W-:-:S02]  /*0860*/  IMAD.MOV.U32 R6, RZ, RZ, R23 ;  /* 0x000000ffff067224 */ /* 0x001fc400078e0017 */
[----:B-1----:R-:W-:Y:S01]  /*0870*/  IMAD.U32 R4, RZ, RZ, UR4 ;  /* 0x00000004ff047e24 */ /* 0x002fe2000f8e00ff */
[----:B------:R-:W-:Y:S01]  /*0880*/  MOV R5, UR5 ;  /* 0x0000000500057c02 */ /* 0x000fe20008000f00 */
[----:B---3--:R-:W-:-:S05]  /*0890*/  FADD R0, R0, R7 ;  /* 0x0000000700007221 */ /* 0x008fca0000000000 */
[----:B------:R4:W-:Y:S01]  /*08a0*/  STG.E desc[UR6][R10.64], R0 ;  /* 0x000000000a007986 */ /* 0x0009e2000c101906 */
[----:B------:R-:W-:-:S07]  /*08b0*/  IMAD.MOV.U32 R7, RZ, RZ, R22 ;  /* 0x000000ffff077224 */ /* 0x000fce00078e0016 */
[----:B------:R-:W-:-:S07]  /*08c0*/  LEPC R20, `(.L_x_7) ;  /* 0x000000001014794e */ /* 0x000fce0000000000 */
[----:B----4-:R-:W-:Y:S05]  /*08d0*/  CALL.ABS.NOINC R8 ;  /* 0x0000000008007343 */ /* 0x010fea0003c00000 */
.L_x_7:
[----:B------:R-:W0:Y:S01]  /*08e0*/  LDC.64 R6, c[0x0][0x390] ;  /* 0x0000e400ff067b82 */ /* 0x000e220000000a00 */
[----:B------:R-:W-:Y:S01]  /*08f0*/  R2UR UR4, R26 ;  /* 0x000000001a0472ca */ /* 0x000fe200000e0000 */
        /* <DEDUP_REMOVED lines=11> */
[----:B------:R4:W3:Y:S01]  /*09b0*/  LDC.64 R8, c[0x4][R16] ;  /* 0x0100000010087b82 */ /* 0x0008e20000000a00 */
[----:B--2---:R-:W-:Y:S01]  /*09c0*/  IMAD.WIDE.U32 R10, R24, 0x4, R10 ;  /* 0x00000004180a7825 */ /* 0x004fe200078e000a */
[----:B------:R4:W-:Y:S01]  /*09d0*/  STL.64 [R1], R18 ;  /* 0x0000001201007387 */ /* 0x0009e20000100a00 */
[----:B------:R-:W1:Y:S03]  /*09e0*/  LDCU.64 UR4, c[0x4][0x18] ;  /* 0x01000300ff0477ac */ /* 0x000e660008000a00 */
[----:B------:R4:W-:Y:S04]  /*09f0*/  STL.64 [R1+0x8], R2 ;  /* 0x0000080201007387 */ /* 0x0009e80000100a00 */
[----:B------:R4:W-:Y:S01]  /*0a00*/  STL [R1+0x10], R17 ;  /* 0x0000101101007387 */ /* 0x0009e20000100800 */
[----:B0-----:R-:W-:-:S02]  /*0a10*/  IMAD.MOV.U32 R6, RZ, RZ, R23 ;  /* 0x000000ffff067224 */ /* 0x001fc400078e0017 */
[----:B-1----:R-:W-:Y:S02]  /*0a20*/  IMAD.U32 R4, RZ, RZ, UR4 ;  /* 0x00000004ff047e24 */ /* 0x002fe4000f8e00ff */
[----:B------:R-:W-:Y:S02]  /*0a30*/  IMAD.U32 R5, RZ, RZ, UR5 ;  /* 0x00000005ff057e24 */ /* 0x000fe4000f8e00ff */
[----:B---3--:R-:W-:-:S05]  /*0a40*/  FADD R0, R0, R7 ;  /* 0x0000000700007221 */ /* 0x008fca0000000000 */
[----:B------:R4:W-:Y:S01]  /*0a50*/  STG.E desc[UR6][R10.64], R0 ;  /* 0x000000000a007986 */ /* 0x0009e2000c101906 */
[----:B------:R-:W-:-:S07]  /*0a60*/  MOV R7, R22 ;  /* 0x0000001600077202 */ /* 0x000fce0000000f00 */
[----:B------:R-:W-:-:S07]  /*0a70*/  LEPC R20, `(.L_x_8) ;  /* 0x000000001014794e */ /* 0x000fce0000000000 */
[----:B----4-:R-:W-:Y:S05]  /*0a80*/  CALL.ABS.NOINC R8 ;  /* 0x0000000008007343 */ /* 0x010fea0003c00000 */
.L_x_8:
        /* <DEDUP_REMOVED lines=27> */
.L_x_9:
[----:B------:R-:W-:-:S05]  /*0c40*/  IMAD.IADD R25, R24, 0x1, R17 ;  /* 0x0000000118197824 */ /* 0x000fca00078e0211 */
[----:B------:R-:W-:-:S13]  /*0c50*/  ISETP.GE.AND P0, PT, R25, UR43, PT ;  /* 0x0000002b19007c0c */ /* 0x000fda000bf06270 */
[----:B------:R-:W-:Y:S05]  /*0c60*/  @!P0 BRA `(.L_x_10) ;  /* 0xfffffff800448947 */ /* 0x000fea000383ffff */
.L_x_1:
[----:B------:R-:W-:Y:S05]  /*0c70*/  BSYNC.RECONVERGENT B7 ;  /* 0x0000000000077941 */ /* 0x000fea0003800200 */
.L_x_0:
[----:B------:R-:W-:-:S13]  /*0c80*/  ISETP.NE.AND P0, PT, R18, RZ, PT ;  /* 0x000000ff1200720c */ /* 0x000fda0003f05270 */
[----:B------:R-:W-:Y:S05]  /*0c90*/  @P0 EXIT ;  /* 0x000000000000094d */ /* 0x000fea0003800000 */
[----:B------:R-:W0:Y:S01]  /*0ca0*/  LDC R18, c[0x0][0x370] ;  /* 0x0000dc00ff127b82 */ /* 0x000e220000000800 */
[----:B------:R-:W-:Y:S02]  /*0cb0*/  HFMA2 R8, -RZ, RZ, 0, 0 ;  /* 0x00000000ff087431 */ /* 0x000fe400000001ff */
[----:B------:R-:W-:Y:S01]  /*0cc0*/  IMAD.MOV.U32 R9, RZ, RZ, R19 ;  /* 0x000000ffff097224 */ /* 0x000fe200078e0013 */
[----:B------:R-:W-:Y:S01]  /*0cd0*/  MOV R0, 0x0 ;  /* 0x0000000000007802 */ /* 0x000fe20000000f00 */
[----:B------:R-:W-:Y:S01]  /*0ce0*/  IMAD.MOV.U32 R16, RZ, RZ, R2 ;  /* 0x000000ffff107224 */ /* 0x000fe200078e0002 */
[----:B------:R1:W-:Y:S01]  /*0cf0*/  STL [R1+0x18], R17 ;  /* 0x0000181101007387 */ /* 0x0003e20000100800 */
[----:B------:R-:W2:Y:S01]  /*0d00*/  LDCU.64 UR4, c[0x4][0x20] ;  /* 0x01000400ff0477ac */ /* 0x000ea20008000a00 */
[----:B------:R-:W-:Y:S01]  /*0d10*/  IMAD.MOV.U32 R6, RZ, RZ, R23 ;  /* 0x000000ffff067224 */ /* 0x000fe200078e0017 */
[----:B------:R1:W3:Y:S01]  /*0d20*/  LDC.64 R2, c[0x4][R0] ;  /* 0x0100000000027b82 */ /* 0x0002e20000000a00 */
[----:B------:R1:W-:Y:S01]  /*0d30*/  STL.64 [R1], R8 ;  /* 0x0000000801007387 */ /* 0x0003e20000100a00 */
[----:B------:R-:W-:-:S03]  /*0d40*/  IMAD.MOV.U32 R7, RZ, RZ, R22 ;  /* 0x000000ffff077224 */ /* 0x000fc600078e0016 */
[----:B------:R1:W-:Y:S04]  /*0d50*/  STL.64 [R1+0x8], R16 ;  /* 0x0000081001007387 */ /* 0x0003e80000100a00 */
[----:B0-----:R1:W-:Y:S01]  /*0d60*/  STL.64 [R1+0x10], R18 ;  /* 0x0000101201007387 */ /* 0x0013e20000100a00 */
[----:B--2---:R-:W-:Y:S01]  /*0d70*/  IMAD.U32 R4, RZ, RZ, UR4 ;  /* 0x00000004ff047e24 */ /* 0x004fe2000f8e00ff */
[----:B------:R-:W-:-:S07]  /*0d80*/  MOV R5, UR5 ;  /* 0x0000000500057c02 */ /* 0x000fce0008000f00 */
[----:B------:R-:W-:-:S07]  /*0d90*/  LEPC R20, `(.L_x_11) ;  /* 0x000000001014794e */ /* 0x000fce0000000000 */
[----:B-1-3--:R-:W-:Y:S05]  /*0da0*/  CALL.ABS.NOINC R2 ;  /* 0x0000000002007343 */ /* 0x00afea0003c00000 */
.L_x_11:
[----:B------:R-:W-:Y:S05]  /*0db0*/  EXIT ;  /* 0x000000000000794d */ /* 0x000fea0003800000 */
.L_x_12:
[----:B------:R-:W-:-:S00]  /*0dc0*/  BRA `(.L_x_12) ;  /* 0xfffffffc00fc7947 */ /* 0x000fc0000383ffff */
[----:B------:R-:W-:-:S00]  /*0dd0*/  NOP ;  /* 0x0000000000007918 */ /* 0x000fc00000000000 */
        /* <DEDUP_REMOVED lines=10> */
.L_x_18:


//--------------------- .text._Z16vector_addThreadPfS_S_i --------------------------
	.section	.text._Z16vector_addThreadPfS_S_i,"ax",@progbits
	.align	128
        .global         _Z16vector_addThreadPfS_S_i
        .type           _Z16vector_addThreadPfS_S_i,@function
        .size           _Z16vector_addThreadPfS_S_i,(.L_x_19 - _Z16vector_addThreadPfS_S_i)
        .other          _Z16vector_addThreadPfS_S_i,@"STO_CUDA_ENTRY STV_DEFAULT"
_Z16vector_addThreadPfS_S_i:
.text._Z16vector_addThreadPfS_S_i:
[----:B------:R-:W0:Y:S01]  /*0000*/  LDC R1, c[0x0][0x37c] ;  /* 0x0000df00ff017b82 */ /* 0x000e220000000800 */
[----:B------:R-:W1:Y:S01]  /*0010*/  S2R R10, SR_CTAID.X ;  /* 0x00000000000a7919 */ /* 0x000e620000002500 */
[----:B------:R-:W2:Y:S06]  /*0020*/  LDCU UR5, c[0x0][0x2fc] ;  /* 0x00005f80ff0577ac */ /* 0x000eac0008000800 */
[----:B------:R-:W1:Y:S01]  /*0030*/  LDC R11, c[0x0][0x360] ;  /* 0x0000d800ff0b7b82 */ /* 0x000e620000000800 */
[----:B0-----:R-:W-:Y:S01]  /*0040*/  VIADD R1, R1, 0xffffffe8 ;  /* 0xffffffe801017836 */ /* 0x001fe20000000000 */
[----:B------:R-:W1:Y:S01]  /*0050*/  S2R R15, SR_TID.X ;  /* 0x00000000000f7919 */ /* 0x000e620000002100 */
[----:B------:R-:W0:Y:S01]  /*0060*/  LDCU UR4, c[0x0][0x2f8] ;  /* 0x00005f00ff0477ac */ /* 0x000e220008000800 */
[----:B------:R-:W-:Y:S01]  /*0070*/  BSSY.RECONVERGENT B6, `(.L_x_13) ;  /* 0x000001e000067945 */ /* 0x000fe20003800200 */
[----:B------:R-:W3:Y:S01]  /*0080*/  LDCU.64 UR36, c[0x0][0x358] ;  /* 0x00006b00ff2477ac */ /* 0x000ee20008000a00 */
[----:B0-----:R-:W-:-:S05]  /*0090*/  IADD3 R6, P1, PT, R1, UR4, RZ ;  /* 0x0000000401067c10 */ /* 0x001fca000ff3e0ff */
[----:B--2---:R-:W-:Y:S02]  /*00a0*/  IMAD.X R7, RZ, RZ, UR5, P1 ;  /* 0x00000005ff077e24 */ /* 0x004fe400088e06ff */
[----:B-1----:R-:W-:-:S05]  /*00b0*/  IMAD R2, R10, R11, R15 ;  /* 0x0000000b0a027224 */ /* 0x002fca00078e020f */
[----:B------:R-:W-:-:S13]  /*00c0*/  ISETP.NE.AND P0, PT, R2, RZ, PT ;  /* 0x000000ff0200720c */ /* 0x000fda0003f05270 */
[----:B---3--:R-:W-:Y:S05]  /*00d0*/  @P0 BRA `(.L_x_14) ;  /* 0x0000000000340947 */ /* 0x008fea0003800000 */
[----:B------:R-:W0:Y:S01]  /*00e0*/  LDC R12, c[0x0][0x370] ;  /* 0x0000dc00ff0c7b82 */ /* 0x000e220000000800 */
[----:B------:R-:W-:Y:S01]  /*00f0*/  HFMA2 R14, -RZ, RZ, 0, 0 ;  /* 0x00000000ff0e7431 */ /* 0x000fe200000001ff */
[----:B------:R-:W-:Y:S01]  /*0100*/  MOV R0, 0x0 ;  /* 0x0000000000007802 */ /* 0x000fe20000000f00 */
[----:B------:R1:W-:Y:S01]  /*0110*/  STL.64 [R1+0x8], R10 ;  /* 0x0000080a01007387 */ /* 0x0003e20000100a00 */
[----:B------:R-:W2:Y:S03]  /*0120*/  LDCU.64 UR4, c[0x4][0x8] ;  /* 0x01000100ff0477ac */ /* 0x000ea60008000a00 */
[----:B------:R1:W-:Y:S01]  /*0130*/  STL.64 [R1], R14 ;  /* 0x0000000e01007387 */ /* 0x0003e20000100a00 */
[----:B------:R1:W3:Y:S01]  /*0140*/  LDC.64 R8, c[0x4][R0] ;  /* 0x0100000000087b82 */ /* 0x0002e20000000a00 */
[----:B--2---:R-:W-:Y:S01]  /*0150*/  IMAD.U32 R4, RZ, RZ, UR4 ;  /* 0x00000004ff047e24 */ /* 0x004fe2000f8e00ff */
[----:B------:R-:W-:Y:S01]  /*0160*/  MOV R5, UR5 ;  /* 0x0000000500057c02 */ /* 0x000fe20008000f00 */
[----:B0-----:R1:W-:Y:S06]  /*0170*/  STL [R1+0x10], R12 ;  /* 0x0000100c01007387 */ /* 0x0013ec0000100800 */
[----:B------:R-:W-:-:S07]  /*0180*/  LEPC R20, `(.L_x_15) ;  /* 0x000000001014794e */ /* 0x000fce0000000000 */
[----:B-1-3--:R-:W-:Y:S05]  /*0190*/  CALL.ABS.NOINC R8 ;  /* 0x0000000008007343 */ /* 0x00afea0003c00000 */
.L_x_15:
[----:B------:R-:W-:Y:S05]  /*01a0*/  BRA `(.L_x_16) ;  /* 0x0000000000287947 */ /* 0x000fea0003800000 */
.L_x_14:
[----:B------:R-:W-:Y:S01]  /*01b0*/  IMAD.MOV.U32 R3, RZ, RZ, R15 ;  /* 0x000000ffff037224 */ /* 0x000fe200078e000f */
[----:B------:R-:W-:Y:S01]  /*01c0*/  MOV R0, 0x0 ;  /* 0x0000000000007802 */ /* 0x000fe20000000f00 */
[----:B------:R0:W-:Y:S01]  /*01d0*/  STL [R1+0x8], R10 ;  /* 0x0000080a01007387 */ /* 0x0001e20000100800 */
[----:B------:R-:W1:Y:S02]  /*01e0*/  LDCU.64 UR4, c[0x4][0x10] ;  /* 0x01000200ff0477ac */ /* 0x000e640008000a00 */
[----:B------:R0:W2:Y:S01]  /*01f0*/  LDC.64 R8, c[0x4][R0] ;  /* 0x0100000000087b82 */ /* 0x0000a20000000a00 */
[----:B------:R0:W-:Y:S01]  /*0200*/  STL.64 [R1], R2 ;  /* 0x0000000201007387 */ /* 0x0001e20000100a00 */
[----:B-1----:R-:W-:Y:S02]  /*0210*/  MOV R4, UR4 ;  /* 0x0000000400047c02 */ /* 0x002fe40008000f00 */
[----:B0-----:R-:W-:-:S07]  /*0220*/  MOV R5, UR5 ;  /* 0x0000000500057c02 */ /* 0x001fce0008000f00 */
[----:B------:R-:W-:-:S07]  /*0230*/  LEPC R20, `(.L_x_16) ;  /* 0x000000001014794e */ /* 0x000fce0000000000 */
[----:B--2---:R-:W-:Y:S05]  /*0240*/  CALL.ABS.NOINC R8 ;  /* 0x0000000008007343 */ /* 0x004fea0003c00000 */
.L_x_16:
[----:B------:R-:W-:Y:S05]  /*0250*/  BSYNC.RECONVERGENT B6 ;  /* 0x0000000000067941 */ /* 0x000fea0003800200 */
.L_x_13:
[----:B------:R-:W0:Y:S08]  /*0260*/  LDC.64 R4, c[0x0][0x388] ;  /* 0x0000e200ff047b82 */ /* 0x000e300000000a00 */
[----:B------:R-:W1:Y:S08]  /*0270*/  LDC.64 R6, c[0x0][0x390] ;  /* 0x0000e400ff067b82 */ /* 0x000e700000000a00 */
[----:B------:R-:W2:Y:S01]  /*0280*/  LDC.64 R8, c[0x0][0x380] ;  /* 0x0000e000ff087b82 */ /* 0x000ea20000000a00 */
[----:B0-----:R-:W-:-:S06]  /*0290*/  IMAD.WIDE R4, R2, 0x4, R4 ;  /* 0x0000000402047825 */ /* 0x001fcc00078e0204 */
[----:B------:R-:W3:Y:S01]  /*02a0*/  LDG.E R4, desc[UR36][R4.64] ;  /* 0x0000002404047981 */ /* 0x000ee2000c1e1900 */
[----:B-1----:R-:W-:-:S06]  /*02b0*/  IMAD.WIDE R6, R2, 0x4, R6 ;  /* 0x0000000402067825 */ /* 0x002fcc00078e0206 */
[----:B------:R-:W3:Y:S01]  /*02c0*/  LDG.E R7, desc[UR36][R6.64] ;  /* 0x0000002406077981 */ /* 0x000ee2000c1e1900 */
[----:B--2---:R-:W-:-:S04]  /*02d0*/  IMAD.WIDE R2, R2, 0x4, R8 ;  /* 0x0000000402027825 */ /* 0x004fc800078e0208 */
[----:B---3--:R-:W-:-:S05]  /*02e0*/  FADD R9, R4, R7 ;  /* 0x0000000704097221 */ /* 0x008fca0000000000 */
[----:B------:R-:W-:Y:S01]  /*02f0*/  STG.E desc[UR36][R2.64], R9 ;  /* 0x0000000902007986 */ /* 0x000fe2000c101924 */
[----:B------:R-:W-:Y:S05]  /*0300*/  EXIT ;  /* 0x000000000000794d */ /* 0x000fea0003800000 */
.L_x_17:
        /* <DEDUP_REMOVED lines=15> */
.L_x_19:


//--------------------- .nv.global.init           --------------------------
	.section	.nv.global.init,"aw",@progbits
.nv.global.init:
	.type		$str$1,@object
	.size		$str$1,($str - $str$1)
$str$1:
        /*0000*/ 	.byte	0x74, 0x69, 0x64, 0x20, 0x25, 0x64, 0x20, 0x74, 0x68, 0x72, 0x65, 0x61, 0x64, 0x49, 0x64, 0x78
        /*0010*/ 	.byte	0x2e, 0x78, 0x20, 0x25, 0x64, 0x20, 0x62, 0x6c, 0x6f, 0x63, 0x6b, 0x49, 0x64, 0x78, 0x2e, 0x78
        /*0020*/ 	.byte	0x20, 0x25, 0x64, 0x0a, 0x00
	.type		$str,@object
	.size		$str,($str$2 - $str)
$str:
        /*0025*/ 	.byte	0x74, 0x69, 0x64, 0x20, 0x25, 0x64, 0x20, 0x74, 0x68, 0x72, 0x65, 0x61, 0x64, 0x49, 0x64, 0x78
        /*0035*/ 	.byte	0x2e, 0x78, 0x20, 0x25, 0x64, 0x20, 0x62, 0x6c, 0x6f, 0x63, 0x6b, 0x49, 0x64, 0x78, 0x2e, 0x78
        /*0045*/ 	.byte	0x20, 0x25, 0x64, 0x20, 0x62, 0x6c, 0x6f, 0x63, 0x6b, 0x44, 0x69, 0x6d, 0x2e, 0x78, 0x20, 0x25
        /*0055*/ 	.byte	0x64, 0x20, 0x67, 0x72, 0x69, 0x64, 0x44, 0x69, 0x6d, 0x2e, 0x78, 0x20, 0x25, 0x64, 0x0a, 0x00
	.type		$str$2,@object
	.size		$str$2,($str$3 - $str$2)
$str$2:
        /*0065*/ 	.byte	0x49, 0x6e, 0x73, 0x69, 0x64, 0x65, 0x20, 0x4c, 0x6f, 0x6f, 0x70, 0x3a, 0x20, 0x74, 0x69, 0x64
        /*0075*/ 	.byte	0x20, 0x25, 0x64, 0x20, 0x74, 0x68, 0x72, 0x65, 0x61, 0x64, 0x49, 0x64, 0x78, 0x2e, 0x78, 0x20
        /*0085*/ 	.byte	0x25, 0x64, 0x20, 0x62, 0x6c, 0x6f, 0x63, 0x6b, 0x49, 0x64, 0x78, 0x2e, 0x78, 0x20, 0x25, 0x64
        /*0095*/ 	.byte	0x20, 0x69, 0x6e, 0x64, 0x65, 0x78, 0x20, 0x25, 0x64, 0x20, 0x73, 0x74, 0x72, 0x69, 0x64, 0x65
        /*00a5*/ 	.byte	0x20, 0x25, 0x64, 0x0a, 0x00
	.type		$str$3,@object
	.size		$str$3,(.L_3 - $str$3)
$str$3:
        /*00aa*/ 	.byte	0x74, 0x69, 0x64, 0x20, 0x25, 0x64, 0x20, 0x74, 0x68, 0x72, 0x65, 0x61, 0x64, 0x49, 0x64, 0x78
        /*00ba*/ 	.byte	0x2e, 0x78, 0x20, 0x25, 0x64, 0x20, 0x62, 0x6c, 0x6f, 0x63, 0x6b, 0x49, 0x64, 0x78, 0x2e, 0x78
        /*00ca*/ 	.byte	0x20, 0x25, 0x64, 0x20, 0x62, 0x6c, 0x6f, 0x63, 0x6b, 0x44, 0x69, 0x6d, 0x2e, 0x78, 0x20, 0x25
        /*00da*/ 	.byte	0x64, 0x20, 0x67, 0x72, 0x69, 0x64, 0x44, 0x69, 0x6d, 0x2e, 0x78, 0x20, 0x25, 0x64, 0x20, 0x69
        /*00ea*/ 	.byte	0x6e, 0x64, 0x65, 0x78, 0x20, 0x25, 0x64, 0x20, 0x73, 0x74, 0x72, 0x69, 0x64, 0x65, 0x20, 0x25
        /*00fa*/ 	.byte	0x64, 0x0a, 0x00
.L_3:


//--------------------- .nv.shared.reserved.0     --------------------------
	.section	.nv.shared.reserved.0,"aw",@nobits
	.weak		__nv_reservedSMEM_offset_0_alias
	.size		__nv_reservedSMEM_offset_0_alias, 0, 64
	.other		__nv_reservedSMEM_offset_0_alias,@"STO_CUDA_RESERVED_SHARED STV_DEFAULT"
__nv_reservedSMEM_offset_0_alias:
	.zero		0
	.zero		64


//--------------------- .nv.constant0._Z20vector_addThreadTestPfS_S_i --------------------------
	.section	.nv.constant0._Z20vector_addThreadTestPfS_S_i,"a",@progbits
	.sectionflags	@""
	.align	4
.nv.constant0._Z20vector_addThreadTestPfS_S_i:
	.zero		924


//--------------------- .nv.constant0._Z16vector_addThreadPfS_S_i --------------------------
	.section	.nv.constant0._Z16vector_addThreadPfS_S_i,"a",@progbits
	.sectionflags	@""
	.align	4
.nv.constant0._Z16vector_addThreadPfS_S_i:
	.zero		924


//--------------------- SYMBOLS --------------------------

	.type		.nv.reservedSmem.offset0,@object
	.size		.nv.reservedSmem.offset0,0x4
	.type		vprintf,@function
